	.headerflags	@"EF_CUDA_TEXMODE_UNIFIED EF_CUDA_64BIT_ADDRESS EF_CUDA_ACCELERATORS EF_CUDA_SM90 EF_CUDA_VIRTUAL_SM(EF_CUDA_SM90)"
	.elftype	@"ET_EXEC"


//--------------------- .nv.info                  --------------------------
	.section	.nv.info,"",@"SHT_CUDA_INFO"
	.align	4


	//----- nvinfo : EIATTR_REGCOUNT
	.align		4
        /*0000*/ 	.byte	0x04, 0x2f
        /*0002*/ 	.short	(.L_3 - .L_2)
	.align		4
.L_2:
        /*0004*/ 	.word	index@(triton_poi_fused__native_batch_norm_legit_no_training_leaky_relu_9)
        /*0008*/ 	.word	0x00000020


	//----- nvinfo : EIATTR_MIN_STACK_SIZE
	.align		4
.L_3:
        /*000c*/ 	.byte	0x04, 0x12
        /*000e*/ 	.short	(.L_5 - .L_4)
	.align		4
.L_4:
        /*0010*/ 	.word	index@(triton_poi_fused__native_batch_norm_legit_no_training_leaky_relu_9)
        /*0014*/ 	.word	0x00000000


	//----- nvinfo : EIATTR_FRAME_SIZE
	.align		4
.L_5:
        /*0018*/ 	.byte	0x04, 0x11
        /*001a*/ 	.short	(.L_7 - .L_6)
	.align		4
.L_6:
        /*001c*/ 	.word	index@(triton_poi_fused__native_batch_norm_legit_no_training_leaky_relu_9)
        /*0020*/ 	.word	0x00000000


	//----- nvinfo : EIATTR_MIN_STACK_SIZE
	.align		4
.L_7:
        /*0024*/ 	.byte	0x04, 0x12
        /*0026*/ 	.short	(.L_9 - .L_8)
	.align		4
.L_8:
        /*0028*/ 	.word	index@(triton_poi_fused__native_batch_norm_legit_no_training_leaky_relu_9)
        /*002c*/ 	.word	0x00000000
.L_9:


//--------------------- .nv.info.triton_poi_fused__native_batch_norm_legit_no_training_leaky_relu_9 --------------------------
	.section	.nv.info.triton_poi_fused__native_batch_norm_legit_no_training_leaky_relu_9,"",@"SHT_CUDA_INFO"
	.sectionflags	@""
	.align	4


	//----- nvinfo : EIATTR_CUDA_API_VERSION
	.align		4
        /*0000*/ 	.byte	0x04, 0x37
        /*0002*/ 	.short	(.L_11 - .L_10)
.L_10:
        /*0004*/ 	.word	0x0000007c


	//----- nvinfo : EIATTR_KPARAM_INFO
	.align		4
.L_11:
        /*0008*/ 	.byte	0x04, 0x17
        /*000a*/ 	.short	(.L_13 - .L_12)
.L_12:
        /*000c*/ 	.word	0x00000000
        /*0010*/ 	.short	0x0006
        /*0012*/ 	.short	0x0030
        /*0014*/ 	.byte	0x00, 0xf0, 0x11, 0x00


	//----- nvinfo : EIATTR_KPARAM_INFO
	.align		4
.L_13:
        /*0018*/ 	.byte	0x04, 0x17
        /*001a*/ 	.short	(.L_15 - .L_14)
.L_14:
        /*001c*/ 	.word	0x00000000
        /*0020*/ 	.short	0x0005
        /*0022*/ 	.short	0x0028
        /*0024*/ 	.byte	0x00, 0xf4, 0x21, 0x00


	//----- nvinfo : EIATTR_KPARAM_INFO
	.align		4
.L_15:
        /*0028*/ 	.byte	0x04, 0x17
        /*002a*/ 	.short	(.L_17 - .L_16)
.L_16:
        /*002c*/ 	.word	0x00000000
        /*0030*/ 	.short	0x0004
        /*0032*/ 	.short	0x0020
        /*0034*/ 	.byte	0x00, 0xf4, 0x21, 0x00


	//----- nvinfo : EIATTR_KPARAM_INFO
	.align		4
.L_17:
        /*0038*/ 	.byte	0x04, 0x17
        /*003a*/ 	.short	(.L_19 - .L_18)
.L_18:
        /*003c*/ 	.word	0x00000000
        /*0040*/ 	.short	0x0003
        /*0042*/ 	.short	0x0018
        /*0044*/ 	.byte	0x00, 0xf4, 0x21, 0x00


	//----- nvinfo : EIATTR_KPARAM_INFO
	.align		4
.L_19:
        /*0048*/ 	.byte	0x04, 0x17
        /*004a*/ 	.short	(.L_21 - .L_20)
.L_20:
        /*004c*/ 	.word	0x00000000
        /*0050*/ 	.short	0x0002
        /*0052*/ 	.short	0x0010
        /*0054*/ 	.byte	0x00, 0xf4, 0x21, 0x00


	//----- nvinfo : EIATTR_KPARAM_INFO
	.align		4
.L_21:
        /*0058*/ 	.byte	0x04, 0x17
        /*005a*/ 	.short	(.L_23 - .L_22)
.L_22:
        /*005c*/ 	.word	0x00000000
        /*0060*/ 	.short	0x0001
        /*0062*/ 	.short	0x0008
        /*0064*/ 	.byte	0x00, 0xf4, 0x21, 0x00


	//----- nvinfo : EIATTR_KPARAM_INFO
	.align		4
.L_23:
        /*0068*/ 	.byte	0x04, 0x17
        /*006a*/ 	.short	(.L_25 - .L_24)
.L_24:
        /*006c*/ 	.word	0x00000000
        /*0070*/ 	.short	0x0000
        /*0072*/ 	.short	0x0000
        /*0074*/ 	.byte	0x00, 0xf4, 0x21, 0x00


	//----- nvinfo : EIATTR_SPARSE_MMA_MASK
	.align		4
.L_25:
        /*0078*/ 	.byte	0x03, 0x50
        /*007a*/ 	.short	0x0000


	//----- nvinfo : EIATTR_MAXREG_COUNT
	.align		4
        /*007c*/ 	.byte	0x03, 0x1b
        /*007e*/ 	.short	0x00ff


	//----- nvinfo : EIATTR_EXIT_INSTR_OFFSETS
	.align		4
        /*0080*/ 	.byte	0x04, 0x1c
        /*0082*/ 	.short	(.L_27 - .L_26)


	//   ....[0]....
.L_26:
        /*0084*/ 	.word	0x00000710


	//----- nvinfo : EIATTR_REQNTID
	.align		4
.L_27:
        /*0088*/ 	.byte	0x04, 0x10
        /*008a*/ 	.short	(.L_29 - .L_28)
.L_28:
        /*008c*/ 	.word	0x00000080
        /*0090*/ 	.word	0x00000001
        /*0094*/ 	.word	0x00000001


	//----- nvinfo : EIATTR_CBANK_PARAM_SIZE
	.align		4
.L_29:
        /*0098*/ 	.byte	0x03, 0x19
        /*009a*/ 	.short	0x0034


	//----- nvinfo : EIATTR_PARAM_CBANK
	.align		4
        /*009c*/ 	.byte	0x04, 0x0a
        /*009e*/ 	.short	(.L_31 - .L_30)
	.align		4
.L_30:
        /*00a0*/ 	.word	index@(.nv.constant0.triton_poi_fused__native_batch_norm_legit_no_training_leaky_relu_9)
        /*00a4*/ 	.short	0x0210
        /*00a6*/ 	.short	0x0034


	//----- nvinfo : EIATTR_SW_WAR
	.align		4
.L_31:
        /*00a8*/ 	.byte	0x04, 0x36
        /*00aa*/ 	.short	(.L_33 - .L_32)
.L_32:
        /*00ac*/ 	.word	0x00000008
.L_33:


//--------------------- .nv.callgraph             --------------------------
	.section	.nv.callgraph,"",@"SHT_CUDA_CALLGRAPH"
	.align	4
	.sectionentsize	8
	.align		4
        /*0000*/ 	.word	0x00000000
	.align		4
        /*0004*/ 	.word	0xffffffff
	.align		4
        /*0008*/ 	.word	0x00000000
	.align		4
        /*000c*/ 	.word	0xfffffffe
	.align		4
        /*0010*/ 	.word	0x00000000
	.align		4
        /*0014*/ 	.word	0xfffffffd
	.align		4
        /*0018*/ 	.word	0x00000000
	.align		4
        /*001c*/ 	.word	0xfffffffc


//--------------------- .nv.constant4             --------------------------
	.section	.nv.constant4,"a",@progbits
	.align	8
	.align		8
.nv.constant4:
        /*0000*/ 	.dword	_$_str
	.align		8
        /*0008*/ 	.dword	_$_str_$_2


//--------------------- .text.triton_poi_fused__native_batch_norm_legit_no_training_leaky_relu_9 --------------------------
	.section	.text.triton_poi_fused__native_batch_norm_legit_no_training_leaky_relu_9,"ax",@progbits
	.align	128
        .global         triton_poi_fused__native_batch_norm_legit_no_training_leaky_relu_9
        .type           triton_poi_fused__native_batch_norm_legit_no_training_leaky_relu_9,@function
        .size           triton_poi_fused__native_batch_norm_legit_no_training_leaky_relu_9,(.L_x_1 - triton_poi_fused__native_batch_norm_legit_no_training_leaky_relu_9)
        .other          triton_poi_fused__native_batch_norm_legit_no_training_leaky_relu_9,@"STO_CUDA_ENTRY STV_DEFAULT"
triton_poi_fused__native_batch_norm_legit_no_training_leaky_relu_9:
.text.triton_poi_fused__native_batch_norm_legit_no_training_leaky_relu_9:
[----:B------:R-:W-:Y:S01]  /*0000*/  LDC R1, c[0x0][0x28] ;  /* 0x00000a00ff017b82 */ /* 0x000fe20000000800 */
[----:B------:R-:W1:Y:S07]  /*0010*/  S2R R0, SR_TID.X ;  /* 0x0000000000007919 */ /* 0x000e6e0000002100 */
[----:B------:R-:W2:Y:S01]  /*0020*/  LDC.64 R4, c[0x0][0x228] ;  /* 0x00008a00ff047b82 */ /* 0x000ea20000000a00 */
[----:B------:R-:W-:Y:S01]  /*0030*/  ULDC.64 UR4, c[0x0][0x208] ;  /* 0x0000820000047ab9 */ /* 0x000fe20000000a00 */
[----:B------:R-:W3:Y:S06]  /*0040*/  S2R R7, SR_CTAID.X ;  /* 0x0000000000077919 */ /* 0x000eec0000002500 */
[----:B------:R-:W4:Y:S08]  /*0050*/  LDC.64 R16, c[0x0][0x220] ;  /* 0x00008800ff107b82 */ /* 0x000f300000000a00 */
[----:B------:R-:W5:Y:S08]  /*0060*/  LDC.64 R22, c[0x0][0x218] ;  /* 0x00008600ff167b82 */ /* 0x000f700000000a00 */
[----:B------:R-:W5:Y:S01]  /*0070*/  LDC.64 R20, c[0x0][0x230] ;  /* 0x00008c00ff147b82 */ /* 0x000f620000000a00 */
[----:B-1----:R-:W-:-:S07]  /*0080*/  SHF.L.U32 R0, R0, 0x2, RZ ;  /* 0x0000000200007819 */ /* 0x002fce00000006ff */
[----:B------:R-:W1:Y:S01]  /*0090*/  LDC.64 R8, c[0x0][0x238] ;  /* 0x00008e00ff087b82 */ /* 0x000e620000000a00 */
[----:B---3--:R-:W-:Y:S02]  /*00a0*/  SHF.R.S32.HI R3, RZ, 0x15, R7 ;  /* 0x00000015ff037819 */ /* 0x008fe40000011407 */
[----:B------:R-:W-:Y:S02]  /*00b0*/  LOP3.LUT R0, R0, 0x1fc, RZ, 0xc0, !PT ;  /* 0x000001fc00007812 */ /* 0x000fe400078ec0ff */
[----:B------:R-:W-:Y:S02]  /*00c0*/  SGXT R3, R3, 0x1 ;  /* 0x000000010303781a */ /* 0x000fe40000000200 */
[----:B------:R-:W-:-:S04]  /*00d0*/  LEA R0, R7, R0, 0xa ;  /* 0x0000000007007211 */ /* 0x000fc800078e50ff */
[----:B------:R-:W-:-:S04]  /*00e0*/  LEA.HI R3, R3, R0, RZ, 0x8 ;  /* 0x0000000003037211 */ /* 0x000fc800078f40ff */
[----:B------:R-:W-:-:S04]  /*00f0*/  LOP3.LUT R3, R3, 0xffffff00, RZ, 0xc0, !PT ;  /* 0xffffff0003037812 */ /* 0x000fc800078ec0ff */
[----:B------:R-:W-:-:S05]  /*0100*/  IADD3 R24, R0, -R3, RZ ;  /* 0x8000000300187210 */ /* 0x000fca0007ffe0ff */
[----:B--2---:R-:W-:-:S06]  /*0110*/  IMAD.WIDE R4, R24, 0x4, R4 ;  /* 0x0000000418047825 */ /* 0x004fcc00078e0204 */
[----:B------:R-:W2:Y:S01]  /*0120*/  LDG.E.EL.128 R4, desc[UR4][R4.64] ;  /* 0x0000000404047981 */ /* 0x000ea2000c2e1d00 */
[----:B----4-:R-:W-:-:S04]  /*0130*/  IMAD.WIDE R16, R24, 0x4, R16 ;  /* 0x0000000418107825 */ /* 0x010fc800078e0210 */
[----:B-----5:R-:W-:Y:S02]  /*0140*/  IMAD.WIDE R22, R0, 0x4, R22 ;  /* 0x0000000400167825 */ /* 0x020fe400078e0216 */
[----:B------:R-:W3:Y:S02]  /*0150*/  LDG.E.EL.128 R16, desc[UR4][R16.64] ;  /* 0x0000000410107981 */ /* 0x000ee4000c2e1d00 */
[C---:B0-----:R-:W-:Y:S02]  /*0160*/  IMAD.WIDE R20, R24.reuse, 0x4, R20 ;  /* 0x0000000418147825 */ /* 0x041fe400078e0214 */
[----:B------:R-:W3:Y:S02]  /*0170*/  LDG.E.128 R12, desc[UR4][R22.64+0x800] ;  /* 0x00080004160c7981 */ /* 0x000ee4000c1e1d00 */
[----:B-1----:R-:W-:-:S04]  /*0180*/  IMAD.WIDE R24, R24, 0x4, R8 ;  /* 0x0000000418187825 */ /* 0x002fc800078e0208 */
[----:B--2---:R-:W-:Y:S01]  /*0190*/  FADD R2, R4, 9.9999997473787516356e-06 ;  /* 0x3727c5ac04027421 */ /* 0x004fe20000000000 */
[----:B------:R-:W-:Y:S01]  /*01a0*/  FADD R3, R5, 9.9999997473787516356e-06 ;  /* 0x3727c5ac05037421 */ /* 0x000fe20000000000 */
[----:B------:R-:W-:Y:S02]  /*01b0*/  FADD R6, R6, 9.9999997473787516356e-06 ;  /* 0x3727c5ac06067421 */ /* 0x000fe40000000000 */
[----:B------:R0:W1:Y:S08]  /*01c0*/  MUFU.SQRT R10, R2 ;  /* 0x00000002000a7308 */ /* 0x0000700000002000 */
[----:B------:R-:W2:Y:S01]  /*01d0*/  MUFU.SQRT R26, R3 ;  /* 0x00000003001a7308 */ /* 0x000ea20000002000 */
[----:B0-----:R-:W-:Y:S01]  /*01e0*/  HFMA2.MMA R2, -RZ, RZ, 1.625, 0 ;  /* 0x3e800000ff027435 */ /* 0x001fe200000001ff */
[----:B-1----:R-:W-:-:S06]  /*01f0*/  FSETP.GT.AND P0, PT, R10, 8.50705917302346158658e+37, PT ;  /* 0x7e8000000a00780b */ /* 0x002fcc0003f04000 */
[----:B------:R-:W0:Y:S01]  /*0200*/  MUFU.SQRT R6, R6 ;  /* 0x0000000600067308 */ /* 0x000e220000002000 */
[----:B------:R-:W-:Y:S02]  /*0210*/  FSETP.GEU.AND P3, PT, R10, 1.175494350822287508e-38, PT ;  /* 0x008000000a00780b */ /* 0x000fe40003f6e000 */
[C---:B--2---:R-:W-:Y:S02]  /*0220*/  FSETP.GT.AND P1, PT, R26.reuse, 8.50705917302346158658e+37, PT ;  /* 0x7e8000001a00780b */ /* 0x044fe40003f24000 */
[----:B------:R-:W-:Y:S02]  /*0230*/  FSETP.GEU.AND P4, PT, R26, 1.175494350822287508e-38, PT ;  /* 0x008000001a00780b */ /* 0x000fe40003f8e000 */
[----:B------:R-:W-:Y:S01]  /*0240*/  @P0 FMUL R10, R10, 0.25 ;  /* 0x3e8000000a0a0820 */ /* 0x000fe20000400000 */
[----:B0-----:R-:W-:-:S06]  /*0250*/  FSETP.GT.AND P2, PT, R6, 8.50705917302346158658e+37, PT ;  /* 0x7e8000000600780b */ /* 0x001fcc0003f44000 */
[----:B------:R-:W-:Y:S01]  /*0260*/  @!P3 FMUL R10, R10, 16777216 ;  /* 0x4b8000000a0ab820 */ /* 0x000fe20000400000 */
[----:B------:R-:W-:Y:S01]  /*0270*/  FSETP.GEU.AND P5, PT, R6, 1.175494350822287508e-38, PT ;  /* 0x008000000600780b */ /* 0x000fe20003fae000 */
[----:B------:R-:W-:Y:S02]  /*0280*/  @P1 FMUL R26, R26, 0.25 ;  /* 0x3e8000001a1a1820 */ /* 0x000fe40000400000 */
[----:B------:R0:W-:Y:S02]  /*0290*/  MUFU.RCP R3, R10 ;  /* 0x0000000a00037308 */ /* 0x0001e40000001000 */
[----:B------:R-:W-:Y:S01]  /*02a0*/  @!P4 FMUL R26, R26, 16777216 ;  /* 0x4b8000001a1ac820 */ /* 0x000fe20000400000 */
[----:B------:R-:W-:Y:S01]  /*02b0*/  FSEL R27, R2, 1, P1 ;  /* 0x3f800000021b7808 */ /* 0x000fe20000800000 */
[----:B------:R-:W-:-:S04]  /*02c0*/  @P2 FMUL R6, R6, 0.25 ;  /* 0x3e80000006062820 */ /* 0x000fc80000400000 */
[----:B------:R1:W2:Y:S01]  /*02d0*/  MUFU.RCP R4, R26 ;  /* 0x0000001a00047308 */ /* 0x0002a20000001000 */
[----:B0-----:R-:W4:Y:S01]  /*02e0*/  LDG.E.128 R8, desc[UR4][R22.64] ;  /* 0x0000000416087981 */ /* 0x001f22000c1e1d00 */
[----:B------:R-:W-:Y:S01]  /*02f0*/  @!P4 FMUL R27, R27, 16777216 ;  /* 0x4b8000001b1bc820 */ /* 0x000fe20000400000 */
[----:B------:R-:W-:Y:S01]  /*0300*/  @!P5 FMUL R6, R6, 16777216 ;  /* 0x4b8000000606d820 */ /* 0x000fe20000400000 */
[----:B------:R-:W-:-:S04]  /*0310*/  FADD R7, R7, 9.9999997473787516356e-06 ;  /* 0x3727c5ac07077421 */ /* 0x000fc80000000000 */
[----:B------:R-:W-:Y:S01]  /*0320*/  MUFU.RCP R5, R6 ;  /* 0x0000000600057308 */ /* 0x000fe20000001000 */
[----:B-1----:R-:W-:Y:S01]  /*0330*/  FSEL R26, R2, 1, P0 ;  /* 0x3f800000021a7808 */ /* 0x002fe20000000000 */
[----:B------:R-:W5:Y:S04]  /*0340*/  LDG.E.EL.128 R20, desc[UR4][R20.64] ;  /* 0x0000000414147981 */ /* 0x000f68000c2e1d00 */
[----:B------:R-:W-:Y:S01]  /*0350*/  @!P3 FMUL R26, R26, 16777216 ;  /* 0x4b8000001a1ab820 */ /* 0x000fe20000400000 */
[----:B--2---:R-:W-:-:S03]  /*0360*/  FMUL R4, R4, R27 ;  /* 0x0000001b04047220 */ /* 0x004fc60000400000 */
[----:B------:R-:W-:Y:S02]  /*0370*/  FMUL R3, R3, R26 ;  /* 0x0000001a03037220 */ /* 0x000fe40000400000 */
[----:B------:R-:W5:Y:S01]  /*0380*/  LDG.E.EL.128 R24, desc[UR4][R24.64] ;  /* 0x0000000418187981 */ /* 0x000f62000c2e1d00 */
[----:B------:R-:W0:Y:S02]  /*0390*/  MUFU.SQRT R6, R7 ;  /* 0x0000000700067308 */ /* 0x000e240000002000 */
[C---:B0-----:R-:W-:Y:S02]  /*03a0*/  FSETP.GT.AND P0, PT, R6.reuse, 8.50705917302346158658e+37, PT ;  /* 0x7e8000000600780b */ /* 0x041fe40003f04000 */
[----:B------:R-:W-:-:S11]  /*03b0*/  FSETP.GEU.AND P1, PT, R6, 1.175494350822287508e-38, PT ;  /* 0x008000000600780b */ /* 0x000fd60003f2e000 */
[----:B------:R-:W-:-:S04]  /*03c0*/  @P0 FMUL R6, R6, 0.25 ;  /* 0x3e80000006060820 */ /* 0x000fc80000400000 */
[----:B------:R-:W-:-:S06]  /*03d0*/  @!P1 FMUL R6, R6, 16777216 ;  /* 0x4b80000006069820 */ /* 0x000fcc0000400000 */
[----:B------:R-:W0:Y:S01]  /*03e0*/  MUFU.RCP R6, R6 ;  /* 0x0000000600067308 */ /* 0x000e220000001000 */
[C---:B------:R-:W-:Y:S02]  /*03f0*/  FSEL R29, R2.reuse, 1, P0 ;  /* 0x3f800000021d7808 */ /* 0x040fe40000000000 */
[----:B------:R-:W-:-:S03]  /*0400*/  FSEL R28, R2, 1, P2 ;  /* 0x3f800000021c7808 */ /* 0x000fc60001000000 */
[----:B------:R-:W-:Y:S01]  /*0410*/  @!P1 FMUL R29, R29, 16777216 ;  /* 0x4b8000001d1d9820 */ /* 0x000fe20000400000 */
[----:B---3--:R-:W-:Y:S01]  /*0420*/  FADD R15, R15, -R19 ;  /* 0x800000130f0f7221 */ /* 0x008fe20000000000 */
[----:B------:R-:W-:Y:S02]  /*0430*/  FADD R12, R12, -R16 ;  /* 0x800000100c0c7221 */ /* 0x000fe40000000000 */
[----:B0-----:R-:W-:Y:S01]  /*0440*/  FMUL R2, R6, R29 ;  /* 0x0000001d06027220 */ /* 0x001fe20000400000 */
[----:B------:R-:W-:Y:S01]  /*0450*/  @!P5 FMUL R28, R28, 16777216 ;  /* 0x4b8000001c1cd820 */ /* 0x000fe20000400000 */
[----:B------:R-:W-:Y:S01]  /*0460*/  FADD R14, R14, -R18 ;  /* 0x800000120e0e7221 */ /* 0x000fe20000000000 */
[----:B------:R-:W-:Y:S02]  /*0470*/  FADD R13, R13, -R17 ;  /* 0x800000110d0d7221 */ /* 0x000fe40000000000 */
[----:B------:R-:W-:Y:S01]  /*0480*/  FMUL R5, R5, R28 ;  /* 0x0000001c05057220 */ /* 0x000fe20000400000 */
[----:B----4-:R-:W-:Y:S01]  /*0490*/  FADD R11, R11, -R19 ;  /* 0x800000130b0b7221 */ /* 0x010fe20000000000 */
[----:B------:R-:W-:Y:S01]  /*04a0*/  FADD R8, R8, -R16 ;  /* 0x8000001008087221 */ /* 0x000fe20000000000 */
[----:B------:R-:W-:-:S02]  /*04b0*/  FADD R16, R10, -R18 ;  /* 0x800000120a107221 */ /* 0x000fc40000000000 */
[C---:B------:R-:W-:Y:S01]  /*04c0*/  FMUL R10, R2.reuse, R11 ;  /* 0x0000000b020a7220 */ /* 0x040fe20000400000 */
[----:B------:R-:W-:Y:S01]  /*04d0*/  FMUL R2, R2, R15 ;  /* 0x0000000f02027220 */ /* 0x000fe20000400000 */
[----:B------:R-:W-:Y:S01]  /*04e0*/  FADD R9, R9, -R17 ;  /* 0x8000001109097221 */ /* 0x000fe20000000000 */
[C---:B------:R-:W-:Y:S01]  /*04f0*/  FMUL R17, R3.reuse, R8 ;  /* 0x0000000803117220 */ /* 0x040fe20000400000 */
[----:B------:R-:W-:Y:S01]  /*0500*/  FMUL R11, R3, R12 ;  /* 0x0000000c030b7220 */ /* 0x000fe20000400000 */
[C---:B------:R-:W-:Y:S01]  /*0510*/  FMUL R15, R5.reuse, R16 ;  /* 0x00000010050f7220 */ /* 0x040fe20000400000 */
[----:B------:R-:W-:Y:S01]  /*0520*/  FMUL R5, R5, R14 ;  /* 0x0000000e05057220 */ /* 0x000fe20000400000 */
[--C-:B-----5:R-:W-:Y:S02]  /*0530*/  FFMA R7, R23, R2, R27.reuse ;  /* 0x0000000217077223 */ /* 0x120fe4000000001b */
[----:B------:R-:W0:Y:S03]  /*0540*/  LDC.64 R2, c[0x0][0x210] ;  /* 0x00008400ff027b82 */ /* 0x000e260000000a00 */
[----:B------:R-:W-:Y:S01]  /*0550*/  FSETP.GT.AND P6, PT, R7, RZ, PT ;  /* 0x000000ff0700720b */ /* 0x000fe20003fc4000 */
[C---:B------:R-:W-:Y:S01]  /*0560*/  FMUL R14, R4.reuse, R9 ;  /* 0x00000009040e7220 */ /* 0x040fe20000400000 */
[----:B------:R-:W-:Y:S01]  /*0570*/  FMUL R12, R4, R13 ;  /* 0x0000000d040c7220 */ /* 0x000fe20000400000 */
[----:B------:R-:W-:Y:S01]  /*0580*/  FFMA R4, R20, R11, R24 ;  /* 0x0000000b14047223 */ /* 0x000fe20000000018 */
[----:B------:R-:W-:Y:S01]  /*0590*/  FFMA R6, R22, R5, R26 ;  /* 0x0000000516067223 */ /* 0x000fe2000000001a */
[----:B------:R-:W-:Y:S01]  /*05a0*/  FFMA R11, R23, R10, R27 ;  /* 0x0000000a170b7223 */ /* 0x000fe2000000001b */
[----:B------:R-:W-:Y:S01]  /*05b0*/  FFMA R8, R20, R17, R24 ;  /* 0x0000001114087223 */ /* 0x000fe20000000018 */
[C-C-:B------:R-:W-:Y:S01]  /*05c0*/  FFMA R5, R21.reuse, R12, R25.reuse ;  /* 0x0000000c15057223 */ /* 0x140fe20000000019 */
[----:B------:R-:W-:Y:S01]  /*05d0*/  FFMA R10, R22, R15, R26 ;  /* 0x0000000f160a7223 */ /* 0x000fe2000000001a */
[----:B------:R-:W-:Y:S01]  /*05e0*/  FFMA R9, R21, R14, R25 ;  /* 0x0000000e15097223 */ /* 0x000fe20000000019 */
[----:B------:R-:W-:-:S02]  /*05f0*/  FSETP.GT.AND P5, PT, R6, RZ, PT ;  /* 0x000000ff0600720b */ /* 0x000fc40003fa4000 */
[----:B------:R-:W-:Y:S01]  /*0600*/  FSETP.GT.AND P4, PT, R5, RZ, PT ;  /* 0x000000ff0500720b */ /* 0x000fe20003f84000 */
[----:B------:R-:W-:Y:S01]  /*0610*/  @!P6 FMUL R7, R7, 0.0099999997764825820923 ;  /* 0x3c23d70a0707e820 */ /* 0x000fe20000400000 */
[----:B------:R-:W-:Y:S02]  /*0620*/  FSETP.GT.AND P3, PT, R11, RZ, PT ;  /* 0x000000ff0b00720b */ /* 0x000fe40003f64000 */
[----:B------:R-:W-:Y:S02]  /*0630*/  FSETP.GT.AND P2, PT, R10, RZ, PT ;  /* 0x000000ff0a00720b */ /* 0x000fe40003f44000 */
[----:B------:R-:W-:Y:S02]  /*0640*/  FSETP.GT.AND P1, PT, R9, RZ, PT ;  /* 0x000000ff0900720b */ /* 0x000fe40003f24000 */
[----:B------:R-:W-:Y:S02]  /*0650*/  FSETP.GT.AND P0, PT, R8, RZ, PT ;  /* 0x000000ff0800720b */ /* 0x000fe40003f04000 */
[----:B------:R-:W-:Y:S01]  /*0660*/  FSETP.GT.AND P6, PT, R4, RZ, PT ;  /* 0x000000ff0400720b */ /* 0x000fe20003fc4000 */
[----:B0-----:R-:W-:-:S04]  /*0670*/  IMAD.WIDE R2, R0, 0x4, R2 ;  /* 0x0000000400027825 */ /* 0x001fc800078e0202 */
[----:B------:R-:W-:Y:S01]  /*0680*/  @!P5 FMUL R6, R6, 0.0099999997764825820923 ;  /* 0x3c23d70a0606d820 */ /* 0x000fe20000400000 */
[----:B------:R-:W-:Y:S01]  /*0690*/  @!P4 FMUL R5, R5, 0.0099999997764825820923 ;  /* 0x3c23d70a0505c820 */ /* 0x000fe20000400000 */
[----:B------:R-:W-:Y:S01]  /*06a0*/  @!P3 FMUL R11, R11, 0.0099999997764825820923 ;  /* 0x3c23d70a0b0bb820 */ /* 0x000fe20000400000 */
[----:B------:R-:W-:Y:S01]  /*06b0*/  @!P2 FMUL R10, R10, 0.0099999997764825820923 ;  /* 0x3c23d70a0a0aa820 */ /* 0x000fe20000400000 */
[----:B------:R-:W-:Y:S02]  /*06c0*/  @!P1 FMUL R9, R9, 0.0099999997764825820923 ;  /* 0x3c23d70a09099820 */ /* 0x000fe40000400000 */
[----:B------:R-:W-:Y:S02]  /*06d0*/  @!P0 FMUL R8, R8, 0.0099999997764825820923 ;  /* 0x3c23d70a08088820 */ /* 0x000fe40000400000 */
[----:B------:R-:W-:-:S03]  /*06e0*/  @!P6 FMUL R4, R4, 0.0099999997764825820923 ;  /* 0x3c23d70a0404e820 */ /* 0x000fc60000400000 */
[----:B------:R-:W-:Y:S04]  /*06f0*/  STG.E.128 desc[UR4][R2.64], R8 ;  /* 0x0000000802007986 */ /* 0x000fe8000c101d04 */
[----:B------:R-:W-:Y:S01]  /*0700*/  STG.E.128 desc[UR4][R2.64+0x800], R4 ;  /* 0x0008000402007986 */ /* 0x000fe2000c101d04 */
[----:B------:R-:W-:Y:S05]  /*0710*/  EXIT ;  /* 0x000000000000794d */ /* 0x000fea0003800000 */
.L_x_0:
[----:B------:R-:W-:-:S00]  /*0720*/  BRA `(.L_x_0) ;  /* 0xfffffffc00fc7947 */ /* 0x000fc0000383ffff */
[----:B------:R-:W-:-:S00]  /*0730*/  NOP ;  /* 0x0000000000007918 */ /* 0x000fc00000000000 */
        /* <DEDUP_REMOVED lines=12> */
.L_x_1:


//--------------------- .nv.global.init           --------------------------
	.section	.nv.global.init,"aw",@progbits
.nv.global.init:
	.type		_$_str,@object
	.size		_$_str,(_$_str_$_2 - _$_str)
_$_str:
        /*0000*/ 	.byte	0x5f, 0x5f, 0x43, 0x55, 0x44, 0x41, 0x5f, 0x46, 0x54, 0x5a, 0x00
	.type		_$_str_$_2,@object
	.size		_$_str_$_2,(.L_1 - _$_str_$_2)
_$_str_$_2:
        /*000b*/ 	.byte	0x5f, 0x5f, 0x43, 0x55, 0x44, 0x41, 0x5f, 0x50, 0x52, 0x45, 0x43, 0x5f, 0x53, 0x51, 0x52, 0x54
        /*001b*/ 	.byte	0x00
.L_1:


//--------------------- .nv.constant0.triton_poi_fused__native_batch_norm_legit_no_training_leaky_relu_9 --------------------------
	.section	.nv.constant0.triton_poi_fused__native_batch_norm_legit_no_training_leaky_relu_9,"a",@progbits
	.sectionflags	@""
	.align	4
.nv.constant0.triton_poi_fused__native_batch_norm_legit_no_training_leaky_relu_9:
	.zero		580
